	.headerflags	@"EF_CUDA_TEXMODE_UNIFIED EF_CUDA_64BIT_ADDRESS EF_CUDA_SM86 EF_CUDA_VIRTUAL_SM(EF_CUDA_SM86)"
	.elftype	@"ET_EXEC"


//--------------------- .nv.info                  --------------------------
	.section	.nv.info,"",@"SHT_CUDA_INFO"
	.align	4


	//----- nvinfo : EIATTR_REGCOUNT
	.align		4
        /*0000*/ 	.byte	0x04, 0x2f
        /*0002*/ 	.short	(.L_1 - .L_0)
	.align		4
.L_0:
        /*0004*/ 	.word	index@(triton_)
        /*0008*/ 	.word	0x00000015


	//----- nvinfo : EIATTR_MIN_STACK_SIZE
	.align		4
.L_1:
        /*000c*/ 	.byte	0x04, 0x12
        /*000e*/ 	.short	(.L_3 - .L_2)
	.align		4
.L_2:
        /*0010*/ 	.word	index@(triton_)
        /*0014*/ 	.word	0x00000000


	//----- nvinfo : EIATTR_FRAME_SIZE
	.align		4
.L_3:
        /*0018*/ 	.byte	0x04, 0x11
        /*001a*/ 	.short	(.L_5 - .L_4)
	.align		4
.L_4:
        /*001c*/ 	.word	index@(triton_)
        /*0020*/ 	.word	0x00000000


	//----- nvinfo : EIATTR_MIN_STACK_SIZE
	.align		4
.L_5:
        /*0024*/ 	.byte	0x04, 0x12
        /*0026*/ 	.short	(.L_7 - .L_6)
	.align		4
.L_6:
        /*0028*/ 	.word	index@(triton_)
        /*002c*/ 	.word	0x00000000
.L_7:


//--------------------- .nv.info.triton_          --------------------------
	.section	.nv.info.triton_,"",@"SHT_CUDA_INFO"
	.sectionflags	@""
	.align	4


	//----- nvinfo : EIATTR_CUDA_API_VERSION
	.align		4
        /*0000*/ 	.byte	0x04, 0x37
        /*0002*/ 	.short	(.L_9 - .L_8)
.L_8:
        /*0004*/ 	.word	0x0000007c


	//----- nvinfo : EIATTR_SW2861232_WAR
	.align		4
.L_9:
        /*0008*/ 	.byte	0x01, 0x35
	.zero		2


	//----- nvinfo : EIATTR_PARAM_CBANK
	.align		4
        /*000c*/ 	.byte	0x04, 0x0a
        /*000e*/ 	.short	(.L_11 - .L_10)
	.align		4
.L_10:
        /*0010*/ 	.word	index@(.nv.constant0.triton_)
        /*0014*/ 	.short	0x0160
        /*0016*/ 	.short	0x0058


	//----- nvinfo : EIATTR_CBANK_PARAM_SIZE
	.align		4
.L_11:
        /*0018*/ 	.byte	0x03, 0x19
        /*001a*/ 	.short	0x0058


	//----- nvinfo : EIATTR_KPARAM_INFO
	.align		4
        /*001c*/ 	.byte	0x04, 0x17
        /*001e*/ 	.short	(.L_13 - .L_12)
.L_12:
        /*0020*/ 	.word	0x00000000
        /*0024*/ 	.short	0x000a
        /*0026*/ 	.short	0x0050
        /*0028*/ 	.byte	0x00, 0xf4, 0x21, 0x00


	//----- nvinfo : EIATTR_KPARAM_INFO
	.align		4
.L_13:
        /*002c*/ 	.byte	0x04, 0x17
        /*002e*/ 	.short	(.L_15 - .L_14)
.L_14:
        /*0030*/ 	.word	0x00000000
        /*0034*/ 	.short	0x0009
        /*0036*/ 	.short	0x0048
        /*0038*/ 	.byte	0x00, 0xf0, 0x11, 0x00


	//----- nvinfo : EIATTR_KPARAM_INFO
	.align		4
.L_15:
        /*003c*/ 	.byte	0x04, 0x17
        /*003e*/ 	.short	(.L_17 - .L_16)
.L_16:
        /*0040*/ 	.word	0x00000000
        /*0044*/ 	.short	0x0008
        /*0046*/ 	.short	0x0040
        /*0048*/ 	.byte	0x00, 0xf4, 0x21, 0x00


	//----- nvinfo : EIATTR_KPARAM_INFO
	.align		4
.L_17:
        /*004c*/ 	.byte	0x04, 0x17
        /*004e*/ 	.short	(.L_19 - .L_18)
.L_18:
        /*0050*/ 	.word	0x00000000
        /*0054*/ 	.short	0x0007
        /*0056*/ 	.short	0x0038
        /*0058*/ 	.byte	0x00, 0xf4, 0x21, 0x00


	//----- nvinfo : EIATTR_KPARAM_INFO
	.align		4
.L_19:
        /*005c*/ 	.byte	0x04, 0x17
        /*005e*/ 	.short	(.L_21 - .L_20)
.L_20:
        /*0060*/ 	.word	0x00000000
        /*0064*/ 	.short	0x0006
        /*0066*/ 	.short	0x0030
        /*0068*/ 	.byte	0x00, 0xf4, 0x21, 0x00


	//----- nvinfo : EIATTR_KPARAM_INFO
	.align		4
.L_21:
        /*006c*/ 	.byte	0x04, 0x17
        /*006e*/ 	.short	(.L_23 - .L_22)
.L_22:
        /*0070*/ 	.word	0x00000000
        /*0074*/ 	.short	0x0005
        /*0076*/ 	.short	0x0028
        /*0078*/ 	.byte	0x00, 0xf4, 0x21, 0x00


	//----- nvinfo : EIATTR_KPARAM_INFO
	.align		4
.L_23:
        /*007c*/ 	.byte	0x04, 0x17
        /*007e*/ 	.short	(.L_25 - .L_24)
.L_24:
        /*0080*/ 	.word	0x00000000
        /*0084*/ 	.short	0x0004
        /*0086*/ 	.short	0x0020
        /*0088*/ 	.byte	0x00, 0xf4, 0x21, 0x00


	//----- nvinfo : EIATTR_KPARAM_INFO
	.align		4
.L_25:
        /*008c*/ 	.byte	0x04, 0x17
        /*008e*/ 	.short	(.L_27 - .L_26)
.L_26:
        /*0090*/ 	.word	0x00000000
        /*0094*/ 	.short	0x0003
        /*0096*/ 	.short	0x0018
        /*0098*/ 	.byte	0x00, 0xf4, 0x21, 0x00


	//----- nvinfo : EIATTR_KPARAM_INFO
	.align		4
.L_27:
        /*009c*/ 	.byte	0x04, 0x17
        /*009e*/ 	.short	(.L_29 - .L_28)
.L_28:
        /*00a0*/ 	.word	0x00000000
        /*00a4*/ 	.short	0x0002
        /*00a6*/ 	.short	0x0010
        /*00a8*/ 	.byte	0x00, 0xf4, 0x21, 0x00


	//----- nvinfo : EIATTR_KPARAM_INFO
	.align		4
.L_29:
        /*00ac*/ 	.byte	0x04, 0x17
        /*00ae*/ 	.short	(.L_31 - .L_30)
.L_30:
        /*00b0*/ 	.word	0x00000000
        /*00b4*/ 	.short	0x0001
        /*00b6*/ 	.short	0x0008
        /*00b8*/ 	.byte	0x00, 0xf4, 0x21, 0x00


	//----- nvinfo : EIATTR_KPARAM_INFO
	.align		4
.L_31:
        /*00bc*/ 	.byte	0x04, 0x17
        /*00be*/ 	.short	(.L_33 - .L_32)
.L_32:
        /*00c0*/ 	.word	0x00000000
        /*00c4*/ 	.short	0x0000
        /*00c6*/ 	.short	0x0000
        /*00c8*/ 	.byte	0x00, 0xf4, 0x21, 0x00


	//----- nvinfo : EIATTR_MAXREG_COUNT
	.align		4
.L_33:
        /*00cc*/ 	.byte	0x03, 0x1b
        /*00ce*/ 	.short	0x0080


	//----- nvinfo : EIATTR_EXIT_INSTR_OFFSETS
	.align		4
        /*00d0*/ 	.byte	0x04, 0x1c
        /*00d2*/ 	.short	(.L_35 - .L_34)


	//   ....[0]....
.L_34:
        /*00d4*/ 	.word	0x00000390


	//----- nvinfo : EIATTR_REQNTID
	.align		4
.L_35:
        /*00d8*/ 	.byte	0x04, 0x10
        /*00da*/ 	.short	(.L_37 - .L_36)
.L_36:
        /*00dc*/ 	.word	0x00000200
        /*00e0*/ 	.word	0x00000001
        /*00e4*/ 	.word	0x00000001
.L_37:


//--------------------- .nv.callgraph             --------------------------
	.section	.nv.callgraph,"",@"SHT_CUDA_CALLGRAPH"
	.align	4
	.sectionentsize	8
	.align		4
        /*0000*/ 	.word	0x00000000
	.align		4
        /*0004*/ 	.word	0xffffffff
	.align		4
        /*0008*/ 	.word	0x00000000
	.align		4
        /*000c*/ 	.word	0xfffffffe
	.align		4
        /*0010*/ 	.word	0x00000000
	.align		4
        /*0014*/ 	.word	0xfffffffd
	.align		4
        /*0018*/ 	.word	0x00000000
	.align		4
        /*001c*/ 	.word	0xfffffffc


//--------------------- .nv.rel.action            --------------------------
	.section	.nv.rel.action,"",@"SHT_CUDA_RELOCINFO"
	.align	8
	.sectionentsize	8
        /*0000*/ 	.byte	0x73, 0x00, 0x00, 0x00, 0x00, 0x00, 0x00, 0x00, 0x00, 0x00, 0x00, 0x11, 0x25, 0x00, 0x05, 0x36


//--------------------- .nv.constant0.triton_     --------------------------
	.section	.nv.constant0.triton_,"a",@progbits
	.sectionflags	@""
	.align	4
.nv.constant0.triton_:
	.zero		440


//--------------------- .text.triton_             --------------------------
	.section	.text.triton_,"ax",@progbits
	.sectioninfo	@"SHI_REGISTERS=21"
	.align	128
        .global         triton_
        .type           triton_,@function
        .size           triton_,(.L_x_1 - triton_)
        .other          triton_,@"STO_CUDA_ENTRY STV_DEFAULT"
triton_:
.text.triton_:
[----:B------:R-:W-:Y:S02]  /*0000*/  MOV R1, c[0x0][0x28] ;  /* 0x00000a0000017a02 */ /* 0x000fe40000000f00 */
[----:B------:R-:W0:Y:S01]  /*0010*/  S2R R3, SR_TID.X ;  /* 0x0000000000037919 */ /* 0x000e220000002100 */
[----:B------:R-:W-:-:S03]  /*0020*/  ULDC.64 UR4, c[0x0][0x118] ;  /* 0x0000460000047ab9 */ /* 0x000fc60000000a00 */
[----:B------:R-:W1:Y:S01]  /*0030*/  S2R R0, SR_CTAID.X ;  /* 0x0000000000007919 */ /* 0x000e620000002500 */
[----:B0-----:R-:W-:-:S05]  /*0040*/  LOP3.LUT R3, R3, 0x1ff, RZ, 0xc0, !PT ;  /* 0x000001ff03037812 */ /* 0x001fca00078ec0ff */
[----:B-1----:R-:W-:Y:S01]  /*0050*/  IMAD R3, R0, 0x200, R3 ;  /* 0x0000020000037824 */ /* 0x002fe200078e0203 */
[----:B------:R-:W-:-:S03]  /*0060*/  MOV R0, 0x2 ;  /* 0x0000000200007802 */ /* 0x000fc60000000f00 */
[----:B------:R-:W-:-:S05]  /*0070*/  IMAD.HI R2, R3, 0x2aaaaaab, RZ ;  /* 0x2aaaaaab03027827 */ /* 0x000fca00078e02ff */
[----:B------:R-:W-:-:S04]  /*0080*/  SHF.R.U32.HI R5, RZ, 0x1f, R2 ;  /* 0x0000001fff057819 */ /* 0x000fc80000011602 */
[----:B------:R-:W-:-:S05]  /*0090*/  LEA.HI.SX32 R9, R2, R5, 0x17 ;  /* 0x0000000502097211 */ /* 0x000fca00078fbaff */
[----:B------:R-:W-:-:S04]  /*00a0*/  IMAD.WIDE R4, R9, R0, c[0x0][0x180] ;  /* 0x0000600009047625 */ /* 0x000fc800078e0200 */
[CC--:B------:R-:W-:Y:S01]  /*00b0*/  IMAD.WIDE R6, R9.reuse, R0.reuse, c[0x0][0x188] ;  /* 0x0000620009067625 */ /* 0x0c0fe200078e0200 */
[----:B------:R0:W2:Y:S04]  /*00c0*/  LDG.E.EL.U16 R2, [R4.64] ;  /* 0x0000000404027981 */ /* 0x0000a8000c2e1500 */
[----:B------:R1:W3:Y:S01]  /*00d0*/  LDG.E.EL.U16 R16, [R6.64] ;  /* 0x0000000406107981 */ /* 0x0002e2000c2e1500 */
[----:B------:R-:W-:Y:S02]  /*00e0*/  IMAD R15, R9, -0xc00, R3 ;  /* 0xfffff400090f7824 */ /* 0x000fe400078e0203 */
[----:B------:R-:W-:Y:S02]  /*00f0*/  IMAD.MOV.U32 R18, RZ, RZ, 0x4 ;  /* 0x00000004ff127424 */ /* 0x000fe400078e00ff */
[C---:B------:R-:W-:Y:S01]  /*0100*/  IMAD.WIDE R12, R15.reuse, R0, c[0x0][0x190] ;  /* 0x000064000f0c7625 */ /* 0x040fe200078e0200 */
[----:B------:R-:W-:-:S03]  /*0110*/  IADD3 R17, R15, 0x1800, RZ ;  /* 0x000018000f117810 */ /* 0x000fc60007ffe0ff */
[----:B------:R-:W-:Y:S02]  /*0120*/  IMAD.WIDE R10, R3, R18, c[0x0][0x178] ;  /* 0x00005e00030a7625 */ /* 0x000fe400078e0212 */
[----:B------:R-:W4:Y:S02]  /*0130*/  LDG.E.EL.U16 R12, [R12.64] ;  /* 0x000000040c0c7981 */ /* 0x000f24000c2e1500 */
[-C--:B------:R-:W-:Y:S02]  /*0140*/  IMAD.WIDE.U32 R8, R17, R0.reuse, c[0x0][0x170] ;  /* 0x00005c0011087625 */ /* 0x080fe400078e0000 */
[----:B------:R3:W5:Y:S02]  /*0150*/  LDG.E R10, [R10.64] ;  /* 0x000000040a0a7981 */ /* 0x000764000c1e1900 */
[-C--:B------:R-:W-:Y:S02]  /*0160*/  IMAD.WIDE R14, R15, R0.reuse, c[0x0][0x198] ;  /* 0x000066000f0e7625 */ /* 0x080fe400078e0200 */
[----:B------:R2:W4:Y:S02]  /*0170*/  LDG.E.EL.U16 R8, [R8.64] ;  /* 0x0000000408087981 */ /* 0x000524000c2e1500 */
[----:B0-----:R-:W-:-:S02]  /*0180*/  IMAD.WIDE R4, R3, R0, c[0x0][0x160] ;  /* 0x0000580003047625 */ /* 0x001fc400078e0200 */
[----:B------:R-:W4:Y:S02]  /*0190*/  LDG.E.EL.U16 R14, [R14.64] ;  /* 0x000000040e0e7981 */ /* 0x000f24000c2e1500 */
[----:B-1----:R-:W-:Y:S02]  /*01a0*/  IMAD.WIDE.U32 R6, R17, R18, c[0x0][0x168] ;  /* 0x00005a0011067625 */ /* 0x002fe400078e0012 */
[----:B------:R0:W4:Y:S04]  /*01b0*/  LDG.E.U16 R4, [R4.64] ;  /* 0x0000000404047981 */ /* 0x000128000c1e1500 */
[----:B------:R1:W4:Y:S01]  /*01c0*/  LDG.E.EL R6, [R6.64] ;  /* 0x0000000406067981 */ /* 0x000322000c2e1900 */
[----:B--2---:R-:W-:-:S04]  /*01d0*/  SHF.L.U32 R17, R2, 0x10, RZ ;  /* 0x0000001002117819 */ /* 0x004fc800000006ff */
[----:B------:R-:W-:Y:S01]  /*01e0*/  FSETP.GE.AND P0, PT, R17, RZ, PT ;  /* 0x000000ff1100720b */ /* 0x000fe20003f06000 */
[----:B---3--:R-:W-:-:S03]  /*01f0*/  IMAD.U32 R11, R16, 0x10000, RZ ;  /* 0x00010000100b7824 */ /* 0x008fc600078e00ff */
[----:B------:R-:W-:Y:S02]  /*0200*/  SEL R2, R2, RZ, !P0 ;  /* 0x000000ff02027207 */ /* 0x000fe40004000000 */
[----:B------:R-:W-:Y:S02]  /*0210*/  FSETP.GTU.AND P0, PT, R11, RZ, PT ;  /* 0x000000ff0b00720b */ /* 0x000fe40003f0c000 */
[----:B------:R-:W-:Y:S02]  /*0220*/  SHF.L.U32 R2, R2, 0x10, RZ ;  /* 0x0000001002027819 */ /* 0x000fe400000006ff */
[----:B------:R-:W-:-:S03]  /*0230*/  SEL R16, R16, RZ, P0 ;  /* 0x000000ff10107207 */ /* 0x000fc60000000000 */
[----:B------:R-:W-:Y:S02]  /*0240*/  FADD R2, RZ, -R2 ;  /* 0x80000002ff027221 */ /* 0x000fe40000000000 */
[----:B------:R-:W-:-:S05]  /*0250*/  IMAD.U32 R9, R16, 0x10000, RZ ;  /* 0x0001000010097824 */ /* 0x000fca00078e00ff */
[C---:B------:R-:W-:Y:S02]  /*0260*/  FSETP.GT.AND P0, PT, R2.reuse, R9, PT ;  /* 0x000000090200720b */ /* 0x040fe40003f04000 */
[----:B------:R-:W-:-:S11]  /*0270*/  FSETP.NAN.AND P1, PT, R2, R2, PT ;  /* 0x000000020200720b */ /* 0x000fd60003f28000 */
[----:B------:R-:W-:-:S05]  /*0280*/  @!P0 FSEL R2, R2, R9, P1 ;  /* 0x0000000902028208 */ /* 0x000fca0000800000 */
[----:B0-----:R-:W-:-:S05]  /*0290*/  FMUL R5, R2, 0.0078740157186985015869 ;  /* 0x3c01020402057820 */ /* 0x001fca0000400000 */
[C---:B------:R-:W-:Y:S02]  /*02a0*/  FSETP.GT.AND P0, PT, R5.reuse, 9.9999997473787516356e-06, PT ;  /* 0x3727c5ac0500780b */ /* 0x040fe40003f04000 */
[----:B------:R-:W-:Y:S02]  /*02b0*/  FSETP.NAN.AND P1, PT, R5, R5, PT ;  /* 0x000000050500720b */ /* 0x000fe40003f28000 */
[----:B-----5:R-:W-:Y:S01]  /*02c0*/  I2FP.F32.S32 R10, R10 ;  /* 0x0000000a000a7245 */ /* 0x020fe20000201400 */
[----:B----4-:R-:W-:Y:S01]  /*02d0*/  IMAD.U32 R12, R12, 0x10000, RZ ;  /* 0x000100000c0c7824 */ /* 0x010fe200078e00ff */
[----:B-1----:R-:W-:Y:S02]  /*02e0*/  SHF.L.U32 R7, R8, 0x10, RZ ;  /* 0x0000001008077819 */ /* 0x002fe400000006ff */
[----:B------:R-:W-:-:S05]  /*02f0*/  SHF.L.U32 R9, R14, 0x10, RZ ;  /* 0x000000100e097819 */ /* 0x000fca00000006ff */
[----:B------:R-:W-:Y:S01]  /*0300*/  @!P0 FSEL R5, R5, 9.9999997473787516356e-06, P1 ;  /* 0x3727c5ac05058808 */ /* 0x000fe20000800000 */
[----:B------:R-:W-:Y:S01]  /*0310*/  FADD R6, R6, R7 ;  /* 0x0000000706067221 */ /* 0x000fe20000000000 */
[----:B------:R-:W-:-:S03]  /*0320*/  SHF.L.U32 R4, R4, 0x10, RZ ;  /* 0x0000001004047819 */ /* 0x000fc600000006ff */
[----:B------:R-:W-:-:S04]  /*0330*/  FMUL R5, R10, R5 ;  /* 0x000000050a057220 */ /* 0x000fc80000400000 */
[----:B------:R-:W-:-:S04]  /*0340*/  FFMA R5, R12, R5, R9 ;  /* 0x000000050c057223 */ /* 0x000fc80000000009 */
[----:B------:R-:W-:Y:S01]  /*0350*/  FFMA R4, R5, R6, R4 ;  /* 0x0000000605047223 */ /* 0x000fe20000000004 */
[----:B------:R-:W-:-:S04]  /*0360*/  IMAD.WIDE R2, R3, R0, c[0x0][0x1a0] ;  /* 0x0000680003027625 */ /* 0x000fc800078e0200 */
[----:B------:R-:W-:-:S05]  /*0370*/  F2FP.BF16.PACK_AB R4, RZ, R4 ;  /* 0x00000004ff04723e */ /* 0x000fca00000010ff */
[----:B------:R-:W-:Y:S01]  /*0380*/  STG.E.U16 [R2.64], R4 ;  /* 0x0000000402007986 */ /* 0x000fe2000c101504 */
[----:B------:R-:W-:Y:S05]  /*0390*/  EXIT ;  /* 0x000000000000794d */ /* 0x000fea0003800000 */
.L_x_0:
[----:B------:R-:W-:-:S00]  /*03a0*/  BRA `(.L_x_0) ;  /* 0xfffffff000007947 */ /* 0x000fc0000383ffff */
[----:B------:R-:W-:-:S00]  /*03b0*/  NOP ;  /* 0x0000000000007918 */ /* 0x000fc00000000000 */
        /* <DEDUP_REMOVED lines=12> */
.L_x_1:
